//
// Generated by NVIDIA NVVM Compiler
//
// Compiler Build ID: CL-36424714
// Cuda compilation tools, release 13.0, V13.0.88
// Based on NVVM 20.0.0
//

.version 9.0
.target sm_100
.address_size 64

	// .globl	_Z11reverse_gpuPdS_m

.visible .entry _Z11reverse_gpuPdS_m(
	.param .u64 .ptr .align 1 _Z11reverse_gpuPdS_m_param_0,
	.param .u64 .ptr .align 1 _Z11reverse_gpuPdS_m_param_1,
	.param .u64 _Z11reverse_gpuPdS_m_param_2
)
{
	.reg .pred 	%p<3>;
	.reg .b32 	%r<13>;
	.reg .b64 	%rd<14>;
	.reg .b64 	%fd<2>;

	ld.param.u64 	%rd6, [_Z11reverse_gpuPdS_m_param_0];
	ld.param.u64 	%rd7, [_Z11reverse_gpuPdS_m_param_1];
	ld.param.u64 	%rd8, [_Z11reverse_gpuPdS_m_param_2];
	mov.u32 	%r7, %ctaid.x;
	mov.u32 	%r1, %ntid.x;
	mov.u32 	%r8, %tid.x;
	mad.lo.s32 	%r12, %r7, %r1, %r8;
	cvt.s64.s32 	%rd13, %r12;
	setp.le.u64 	%p1, %rd8, %rd13;
	@%p1 bra 	$L__BB0_3;
	cvt.u32.u64 	%r3, %rd8;
	mov.u32 	%r9, %nctaid.x;
	mul.lo.s32 	%r4, %r9, %r1;
	cvta.to.global.u64 	%rd2, %rd6;
	cvta.to.global.u64 	%rd3, %rd7;
$L__BB0_2:
	not.b32 	%r10, %r12;
	add.s32 	%r11, %r10, %r3;
	shl.b64 	%rd9, %rd13, 3;
	add.s64 	%rd10, %rd2, %rd9;
	ld.global.f64 	%fd1, [%rd10];
	mul.wide.s32 	%rd11, %r11, 8;
	add.s64 	%rd12, %rd3, %rd11;
	st.global.f64 	[%rd12], %fd1;
	add.s32 	%r12, %r12, %r4;
	cvt.s64.s32 	%rd13, %r12;
	setp.gt.u64 	%p2, %rd8, %rd13;
	@%p2 bra 	$L__BB0_2;
$L__BB0_3:
	ret;

}


// ===== COMPILED SASS (sm_100) =====

	.target	sm_100

	.elftype	@"ET_EXEC"


//--------------------- .note.nv.tkinfo           --------------------------
	.section	.note.nv.tkinfo,"",@"SHT_NOTE"
	.sectionflags	@"SHF_NOTE_NV_TKINFO"
	.tkinfo
        /*0018*/ 	.word	0x00000002
        /*0030*/ 	.string	""
        /*0030*/ 	.string	"ptxas"
        /*0030*/ 	.string	"Cuda compilation tools, release 13.0, V13.0.88"
        /*0030*/ 	.string	"Build cuda_13.0.r13.0/compiler.36424714_0"
        /*0030*/ 	.string	"-arch sm_100 -m 64 "



//--------------------- .note.nv.cuinfo           --------------------------
	.section	.note.nv.cuinfo,"",@"SHT_NOTE"
	.sectionflags	@"SHF_NOTE_NV_CUINFO"
        /*0018*/ 	.short	0x0002
        /*001a*/ 	.short	0x0064
        /*001c*/ 	.short	0x0082
	.zero		2


//--------------------- .nv.info                  --------------------------
	.section	.nv.info,"",@"SHT_CUDA_INFO"
	.align	4


	//----- nvinfo : EIATTR_REGCOUNT
	.align		4
        /*0000*/ 	.byte	0x04, 0x2f
        /*0002*/ 	.short	(.L_1 - .L_0)
	.align		4
.L_0:
        /*0004*/ 	.word	index@(_Z11reverse_gpuPdS_m)
        /*0008*/ 	.word	0x0000000e


	//----- nvinfo : EIATTR_FRAME_SIZE
	.align		4
.L_1:
        /*000c*/ 	.byte	0x04, 0x11
        /*000e*/ 	.short	(.L_3 - .L_2)
	.align		4
.L_2:
        /*0010*/ 	.word	index@(_Z11reverse_gpuPdS_m)
        /*0014*/ 	.word	0x00000000


	//----- nvinfo : EIATTR_MIN_STACK_SIZE
	.align		4
.L_3:
        /*0018*/ 	.byte	0x04, 0x12
        /*001a*/ 	.short	(.L_5 - .L_4)
	.align		4
.L_4:
        /*001c*/ 	.word	index@(_Z11reverse_gpuPdS_m)
        /*0020*/ 	.word	0x00000000
.L_5:


//--------------------- .nv.compat                --------------------------
	.section	.nv.compat,"",@"SHT_CUDA_COMPAT_INFO"
	.align	4
        /*0000*/ 	.byte	0x02, 0x09, 0x00, 0x00, 0x02, 0x02, 0x01, 0x00, 0x02, 0x05, 0x05, 0x00, 0x03, 0x07, 0x01, 0x01
        /*0010*/ 	.byte	0x02, 0x03, 0x00, 0x00, 0x02, 0x06, 0x01, 0x00, 0x04, 0x0b, 0x08, 0x00, 0x09, 0x00, 0x00, 0x00
        /*0020*/ 	.byte	0x00, 0x00, 0x00, 0x00


//--------------------- .nv.info._Z11reverse_gpuPdS_m --------------------------
	.section	.nv.info._Z11reverse_gpuPdS_m,"",@"SHT_CUDA_INFO"
	.sectionflags	@""
	.align	4


	//----- nvinfo : EIATTR_CUDA_API_VERSION
	.align		4
        /*0000*/ 	.byte	0x04, 0x37
        /*0002*/ 	.short	(.L_7 - .L_6)
.L_6:
        /*0004*/ 	.word	0x00000082


	//----- nvinfo : EIATTR_KPARAM_INFO
	.align		4
.L_7:
        /*0008*/ 	.byte	0x04, 0x17
        /*000a*/ 	.short	(.L_9 - .L_8)
.L_8:
        /*000c*/ 	.word	0x00000000
        /*0010*/ 	.short	0x0002
        /*0012*/ 	.short	0x0010
        /*0014*/ 	.byte	0x00, 0xf0, 0x21, 0x00


	//----- nvinfo : EIATTR_KPARAM_INFO
	.align		4
.L_9:
        /*0018*/ 	.byte	0x04, 0x17
        /*001a*/ 	.short	(.L_11 - .L_10)
.L_10:
        /*001c*/ 	.word	0x00000000
        /*0020*/ 	.short	0x0001
        /*0022*/ 	.short	0x0008
        /*0024*/ 	.byte	0x00, 0xf5, 0x21, 0x00


	//----- nvinfo : EIATTR_KPARAM_INFO
	.align		4
.L_11:
        /*0028*/ 	.byte	0x04, 0x17
        /*002a*/ 	.short	(.L_13 - .L_12)
.L_12:
        /*002c*/ 	.word	0x00000000
        /*0030*/ 	.short	0x0000
        /*0032*/ 	.short	0x0000
        /*0034*/ 	.byte	0x00, 0xf5, 0x21, 0x00


	//----- nvinfo : EIATTR_SPARSE_MMA_MASK
	.align		4
.L_13:
        /*0038*/ 	.byte	0x03, 0x50
        /*003a*/ 	.short	0x0000


	//----- nvinfo : EIATTR_MAXREG_COUNT
	.align		4
        /*003c*/ 	.byte	0x03, 0x1b
        /*003e*/ 	.short	0x00ff


	//----- nvinfo : EIATTR_MERCURY_ISA_VERSION
	.align		4
        /*0040*/ 	.byte	0x03, 0x5f
        /*0042*/ 	.short	0x0101


	//----- nvinfo : EIATTR_VRC_CTA_INIT_COUNT
	.align		4
        /*0044*/ 	.byte	0x02, 0x4a
	.zero		1
	.zero		1


	//----- nvinfo : EIATTR_EXIT_INSTR_OFFSETS
	.align		4
        /*0048*/ 	.byte	0x04, 0x1c
        /*004a*/ 	.short	(.L_15 - .L_14)


	//   ....[0]....
.L_14:
        /*004c*/ 	.word	0x00000090


	//   ....[1]....
        /*0050*/ 	.word	0x000001e0


	//----- nvinfo : EIATTR_CRS_STACK_SIZE
	.align		4
.L_15:
        /*0054*/ 	.byte	0x04, 0x1e
        /*0056*/ 	.short	(.L_17 - .L_16)
.L_16:
        /*0058*/ 	.word	0x00000000


	//----- nvinfo : EIATTR_CBANK_PARAM_SIZE
	.align		4
.L_17:
        /*005c*/ 	.byte	0x03, 0x19
        /*005e*/ 	.short	0x0018


	//----- nvinfo : EIATTR_PARAM_CBANK
	.align		4
        /*0060*/ 	.byte	0x04, 0x0a
        /*0062*/ 	.short	(.L_19 - .L_18)
	.align		4
.L_18:
        /*0064*/ 	.word	index@(.nv.constant0._Z11reverse_gpuPdS_m)
        /*0068*/ 	.short	0x0380
        /*006a*/ 	.short	0x0018


	//----- nvinfo : EIATTR_SW_WAR
	.align		4
.L_19:
        /*006c*/ 	.byte	0x04, 0x36
        /*006e*/ 	.short	(.L_21 - .L_20)
.L_20:
        /*0070*/ 	.word	0x00000008
.L_21:


//--------------------- .nv.callgraph             --------------------------
	.section	.nv.callgraph,"",@"SHT_CUDA_CALLGRAPH"
	.align	4
	.sectionentsize	8
	.align		4
        /*0000*/ 	.word	0x00000000
	.align		4
        /*0004*/ 	.word	0xffffffff
	.align		4
        /*0008*/ 	.word	0x00000000
	.align		4
        /*000c*/ 	.word	0xfffffffe
	.align		4
        /*0010*/ 	.word	0x00000000
	.align		4
        /*0014*/ 	.word	0xfffffffd
	.align		4
        /*0018*/ 	.word	0x00000000
	.align		4
        /*001c*/ 	.word	0xfffffffc


//--------------------- .text._Z11reverse_gpuPdS_m --------------------------
	.section	.text._Z11reverse_gpuPdS_m,"ax",@progbits
	.align	128
        .global         _Z11reverse_gpuPdS_m
        .type           _Z11reverse_gpuPdS_m,@function
        .size           _Z11reverse_gpuPdS_m,(.L_x_2 - _Z11reverse_gpuPdS_m)
        .other          _Z11reverse_gpuPdS_m,@"STO_CUDA_ENTRY STV_DEFAULT"
_Z11reverse_gpuPdS_m:
.text._Z11reverse_gpuPdS_m:
[----:B------:R-:W-:Y:S01]  /*0000*/  LDC R1, c[0x0][0x37c] ;  /* 0x0000df00ff017b82 */ /* 0x000fe20000000800 */
[----:B------:R-:W0:Y:S07]  /*0010*/  S2R R0, SR_TID.X ;  /* 0x0000000000007919 */ /* 0x000e2e0000002100 */
[----:B------:R-:W0:Y:S01]  /*0020*/  S2UR UR4, SR_CTAID.X ;  /* 0x00000000000479c3 */ /* 0x000e220000002500 */
[----:B------:R-:W1:Y:S07]  /*0030*/  LDCU.64 UR8, c[0x0][0x390] ;  /* 0x00007200ff0877ac */ /* 0x000e6e0008000a00 */
[----:B------:R-:W0:Y:S02]  /*0040*/  LDC R9, c[0x0][0x360] ;  /* 0x0000d800ff097b82 */ /* 0x000e240000000800 */
[----:B0-----:R-:W-:-:S05]  /*0050*/  IMAD R0, R9, UR4, R0 ;  /* 0x0000000409007c24 */ /* 0x001fca000f8e0200 */
[----:B-1----:R-:W-:Y:S02]  /*0060*/  ISETP.GE.U32.AND P0, PT, R0, UR8, PT ;  /* 0x0000000800007c0c */ /* 0x002fe4000bf06070 */
[----:B------:R-:W-:-:S04]  /*0070*/  SHF.R.S32.HI R2, RZ, 0x1f, R0 ;  /* 0x0000001fff027819 */ /* 0x000fc80000011400 */
[----:B------:R-:W-:-:S13]  /*0080*/  ISETP.GE.U32.AND.EX P0, PT, R2, UR9, PT, P0 ;  /* 0x0000000902007c0c */ /* 0x000fda000bf06100 */
[----:B------:R-:W-:Y:S05]  /*0090*/  @P0 EXIT ;  /* 0x000000000000094d */ /* 0x000fea0003800000 */
[----:B------:R-:W0:Y:S01]  /*00a0*/  LDC.64 R6, c[0x0][0x388] ;  /* 0x0000e200ff067b82 */ /* 0x000e220000000a00 */
[----:B------:R-:W1:Y:S01]  /*00b0*/  LDCU UR4, c[0x0][0x370] ;  /* 0x00006e00ff0477ac */ /* 0x000e620008000800 */
[----:B------:R-:W-:Y:S02]  /*00c0*/  IMAD.MOV.U32 R11, RZ, RZ, R2 ;  /* 0x000000ffff0b7224 */ /* 0x000fe400078e0002 */
[----:B------:R-:W-:Y:S01]  /*00d0*/  IMAD.MOV.U32 R8, RZ, RZ, R0 ;  /* 0x000000ffff087224 */ /* 0x000fe200078e0000 */
[----:B------:R-:W2:Y:S01]  /*00e0*/  LDCU.64 UR6, c[0x0][0x358] ;  /* 0x00006b00ff0677ac */ /* 0x000ea20008000a00 */
[----:B------:R-:W3:Y:S01]  /*00f0*/  LDCU.64 UR10, c[0x0][0x380] ;  /* 0x00007000ff0a77ac */ /* 0x000ee20008000a00 */
[----:B-1----:R-:W-:-:S07]  /*0100*/  IMAD R9, R9, UR4, RZ ;  /* 0x0000000409097c24 */ /* 0x002fce000f8e02ff */
.L_x_0:
[----:B-1-3--:R-:W-:-:S04]  /*0110*/  LEA R2, P0, R8, UR10, 0x3 ;  /* 0x0000000a08027c11 */ /* 0x00afc8000f8018ff */
[----:B------:R-:W-:-:S06]  /*0120*/  LEA.HI.X R3, R8, UR11, R11, 0x3, P0 ;  /* 0x0000000b08037c11 */ /* 0x000fcc00080f1c0b */
[----:B--2---:R-:W2:Y:S01]  /*0130*/  LDG.E.64 R2, desc[UR6][R2.64] ;  /* 0x0000000602027981 */ /* 0x004ea2000c1e1b00 */
[----:B------:R-:W-:Y:S01]  /*0140*/  LOP3.LUT R4, RZ, R0, RZ, 0x33, !PT ;  /* 0x00000000ff047212 */ /* 0x000fe200078e33ff */
[----:B------:R-:W-:-:S04]  /*0150*/  IMAD.IADD R8, R9, 0x1, R0 ;  /* 0x0000000109087824 */ /* 0x000fc800078e0200 */
[----:B------:R-:W-:Y:S01]  /*0160*/  VIADD R5, R4, UR8 ;  /* 0x0000000804057c36 */ /* 0x000fe20008000000 */
[----:B------:R-:W-:Y:S01]  /*0170*/  ISETP.GE.U32.AND P0, PT, R8, UR8, PT ;  /* 0x0000000808007c0c */ /* 0x000fe2000bf06070 */
[--C-:B------:R-:W-:Y:S01]  /*0180*/  IMAD.MOV.U32 R0, RZ, RZ, R8.reuse ;  /* 0x000000ffff007224 */ /* 0x100fe200078e0008 */
[----:B------:R-:W-:Y:S01]  /*0190*/  SHF.R.S32.HI R11, RZ, 0x1f, R8 ;  /* 0x0000001fff0b7819 */ /* 0x000fe20000011408 */
[----:B0-----:R-:W-:-:S03]  /*01a0*/  IMAD.WIDE R4, R5, 0x8, R6 ;  /* 0x0000000805047825 */ /* 0x001fc600078e0206 */
[----:B------:R-:W-:Y:S02]  /*01b0*/  ISETP.GE.U32.AND.EX P0, PT, R11, UR9, PT, P0 ;  /* 0x000000090b007c0c */ /* 0x000fe4000bf06100 */
[----:B--2---:R1:W-:Y:S11]  /*01c0*/  STG.E.64 desc[UR6][R4.64], R2 ;  /* 0x0000000204007986 */ /* 0x0043f6000c101b06 */
[----:B------:R-:W-:Y:S05]  /*01d0*/  @!P0 BRA `(.L_x_0) ;  /* 0xfffffffc00cc8947 */ /* 0x000fea000383ffff */
[----:B------:R-:W-:Y:S05]  /*01e0*/  EXIT ;  /* 0x000000000000794d */ /* 0x000fea0003800000 */
.L_x_1:
[----:B------:R-:W-:-:S00]  /*01f0*/  BRA `(.L_x_1) ;  /* 0xfffffffc00fc7947 */ /* 0x000fc0000383ffff */
[----:B------:R-:W-:-:S00]  /*0200*/  NOP ;  /* 0x0000000000007918 */ /* 0x000fc00000000000 */
[----:B------:R-:W-:-:S00]  /*0210*/  NOP ;  /* 0x0000000000007918 */ /* 0x000fc00000000000 */
[----:B------:R-:W-:-:S00]  /*0220*/  NOP ;  /* 0x0000000000007918 */ /* 0x000fc00000000000 */
[----:B------:R-:W-:-:S00]  /*0230*/  NOP ;  /* 0x0000000000007918 */ /* 0x000fc00000000000 */
[----:B------:R-:W-:-:S00]  /*0240*/  NOP ;  /* 0x0000000000007918 */ /* 0x000fc00000000000 */
[----:B------:R-:W-:-:S00]  /*0250*/  NOP ;  /* 0x0000000000007918 */ /* 0x000fc00000000000 */
[----:B------:R-:W-:-:S00]  /*0260*/  NOP ;  /* 0x0000000000007918 */ /* 0x000fc00000000000 */
[----:B------:R-:W-:-:S00]  /*0270*/  NOP ;  /* 0x0000000000007918 */ /* 0x000fc00000000000 */
.L_x_2:


//--------------------- .nv.shared.reserved.0     --------------------------
	.section	.nv.shared.reserved.0,"aw",@nobits
	.weak		__nv_reservedSMEM_offset_0_alias
	.size		__nv_reservedSMEM_offset_0_alias, 0, 64
	.other		__nv_reservedSMEM_offset_0_alias,@"STO_CUDA_RESERVED_SHARED STV_DEFAULT"
__nv_reservedSMEM_offset_0_alias:
	.zero		0
	.zero		64


//--------------------- .nv.constant0._Z11reverse_gpuPdS_m --------------------------
	.section	.nv.constant0._Z11reverse_gpuPdS_m,"a",@progbits
	.sectionflags	@""
	.align	4
.nv.constant0._Z11reverse_gpuPdS_m:
	.zero		920


//--------------------- SYMBOLS --------------------------

	.type		.nv.reservedSmem.offset0,@object
	.size		.nv.reservedSmem.offset0,0x4
